//
// Generated by NVIDIA NVVM Compiler
//
// Compiler Build ID: CL-36424714
// Cuda compilation tools, release 13.0, V13.0.88
// Based on NVVM 20.0.0
//

.version 9.0
.target sm_100
.address_size 64

	// .globl	_Z9MergeSortPiS_i

.visible .entry _Z9MergeSortPiS_i(
	.param .u64 .ptr .align 1 _Z9MergeSortPiS_i_param_0,
	.param .u64 .ptr .align 1 _Z9MergeSortPiS_i_param_1,
	.param .u32 _Z9MergeSortPiS_i_param_2
)
{
	.reg .pred 	%p<11>;
	.reg .b32 	%r<38>;
	.reg .b64 	%rd<22>;

	ld.param.u64 	%rd5, [_Z9MergeSortPiS_i_param_0];
	ld.param.u64 	%rd6, [_Z9MergeSortPiS_i_param_1];
	ld.param.u32 	%r21, [_Z9MergeSortPiS_i_param_2];
	cvta.to.global.u64 	%rd1, %rd5;
	cvta.to.global.u64 	%rd2, %rd6;
	mov.u32 	%r22, %tid.x;
	mov.u32 	%r23, %ntid.x;
	mov.u32 	%r24, %ctaid.x;
	mad.lo.s32 	%r1, %r23, %r24, %r22;
	setp.lt.s32 	%p1, %r21, 2;
	@%p1 bra 	$L__BB0_11;
	sub.s32 	%r2, %r21, %r1;
	cvt.s64.s32 	%rd3, %r1;
	mov.b32 	%r31, 2;
$L__BB0_2:
	mov.u32 	%r3, %r31;
	min.s32 	%r4, %r2, %r3;
	add.s32 	%r26, %r3, -1;
	and.b32  	%r27, %r26, %r1;
	setp.ne.s32 	%p2, %r27, 0;
	@%p2 bra 	$L__BB0_10;
	shr.u32 	%r5, %r3, 1;
	sub.s32 	%r6, %r4, %r5;
	setp.lt.s32 	%p3, %r6, 1;
	@%p3 bra 	$L__BB0_7;
	add.s32 	%r29, %r5, %r1;
	cvt.s64.s32 	%rd4, %r29;
	mov.b32 	%r33, 0;
	mov.u32 	%r32, %r1;
	mov.u32 	%r34, %r33;
$L__BB0_5:
	cvt.s64.s32 	%rd7, %r34;
	add.s64 	%rd8, %rd3, %rd7;
	shl.b64 	%rd9, %rd8, 2;
	add.s64 	%rd10, %rd1, %rd9;
	ld.global.u32 	%r11, [%rd10];
	cvt.s64.s32 	%rd11, %r33;
	add.s64 	%rd12, %rd4, %rd11;
	shl.b64 	%rd13, %rd12, 2;
	add.s64 	%rd14, %rd1, %rd13;
	ld.global.u32 	%r12, [%rd14];
	setp.ge.s32 	%p4, %r11, %r12;
	@%p4 bra 	$L__BB0_12;
	mul.wide.s32 	%rd17, %r32, 4;
	add.s64 	%rd18, %rd2, %rd17;
	st.global.u32 	[%rd18], %r11;
	add.s32 	%r34, %r34, 1;
	bra.uni 	$L__BB0_13;
$L__BB0_7:
	setp.lt.s32 	%p8, %r4, 1;
	@%p8 bra 	$L__BB0_10;
	add.s32 	%r7, %r4, %r1;
	mov.u32 	%r37, %r1;
$L__BB0_9:
	mul.wide.s32 	%rd19, %r37, 4;
	add.s64 	%rd20, %rd1, %rd19;
	add.s64 	%rd21, %rd2, %rd19;
	ld.global.u32 	%r30, [%rd21];
	st.global.u32 	[%rd20], %r30;
	add.s32 	%r37, %r37, 1;
	setp.lt.s32 	%p9, %r37, %r7;
	@%p9 bra 	$L__BB0_9;
$L__BB0_10:
	bar.sync 	0;
	shl.b32 	%r31, %r3, 1;
	setp.lt.s32 	%p10, %r3, %r21;
	@%p10 bra 	$L__BB0_2;
$L__BB0_11:
	ret;
$L__BB0_12:
	mul.wide.s32 	%rd15, %r32, 4;
	add.s64 	%rd16, %rd2, %rd15;
	st.global.u32 	[%rd16], %r12;
	add.s32 	%r33, %r33, 1;
$L__BB0_13:
	add.s32 	%r32, %r32, 1;
	setp.lt.s32 	%p5, %r34, %r5;
	setp.lt.s32 	%p6, %r33, %r6;
	and.pred  	%p7, %p5, %p6;
	@%p7 bra 	$L__BB0_5;
	bra.uni 	$L__BB0_7;

}


// ===== COMPILED SASS (sm_100) =====

	.target	sm_100

	.elftype	@"ET_EXEC"


//--------------------- .note.nv.tkinfo           --------------------------
	.section	.note.nv.tkinfo,"",@"SHT_NOTE"
	.sectionflags	@"SHF_NOTE_NV_TKINFO"
	.tkinfo
        /*0018*/ 	.word	0x00000002
        /*0030*/ 	.string	""
        /*0030*/ 	.string	"ptxas"
        /*0030*/ 	.string	"Cuda compilation tools, release 13.0, V13.0.88"
        /*0030*/ 	.string	"Build cuda_13.0.r13.0/compiler.36424714_0"
        /*0030*/ 	.string	"-arch sm_100 -m 64 "



//--------------------- .note.nv.cuinfo           --------------------------
	.section	.note.nv.cuinfo,"",@"SHT_NOTE"
	.sectionflags	@"SHF_NOTE_NV_CUINFO"
        /*0018*/ 	.short	0x0002
        /*001a*/ 	.short	0x0064
        /*001c*/ 	.short	0x0082
	.zero		2


//--------------------- .nv.info                  --------------------------
	.section	.nv.info,"",@"SHT_CUDA_INFO"
	.align	4


	//----- nvinfo : EIATTR_REGCOUNT
	.align		4
        /*0000*/ 	.byte	0x04, 0x2f
        /*0002*/ 	.short	(.L_1 - .L_0)
	.align		4
.L_0:
        /*0004*/ 	.word	index@(_Z9MergeSortPiS_i)
        /*0008*/ 	.word	0x0000001a


	//----- nvinfo : EIATTR_FRAME_SIZE
	.align		4
.L_1:
        /*000c*/ 	.byte	0x04, 0x11
        /*000e*/ 	.short	(.L_3 - .L_2)
	.align		4
.L_2:
        /*0010*/ 	.word	index@(_Z9MergeSortPiS_i)
        /*0014*/ 	.word	0x00000000


	//----- nvinfo : EIATTR_MIN_STACK_SIZE
	.align		4
.L_3:
        /*0018*/ 	.byte	0x04, 0x12
        /*001a*/ 	.short	(.L_5 - .L_4)
	.align		4
.L_4:
        /*001c*/ 	.word	index@(_Z9MergeSortPiS_i)
        /*0020*/ 	.word	0x00000000
.L_5:


//--------------------- .nv.compat                --------------------------
	.section	.nv.compat,"",@"SHT_CUDA_COMPAT_INFO"
	.align	4
        /*0000*/ 	.byte	0x02, 0x09, 0x00, 0x00, 0x02, 0x02, 0x01, 0x00, 0x02, 0x05, 0x05, 0x00, 0x03, 0x07, 0x01, 0x01
        /*0010*/ 	.byte	0x02, 0x03, 0x00, 0x00, 0x02, 0x06, 0x01, 0x00, 0x04, 0x0b, 0x08, 0x00, 0x09, 0x00, 0x00, 0x00
        /*0020*/ 	.byte	0x00, 0x00, 0x00, 0x00


//--------------------- .nv.info._Z9MergeSortPiS_i --------------------------
	.section	.nv.info._Z9MergeSortPiS_i,"",@"SHT_CUDA_INFO"
	.sectionflags	@""
	.align	4


	//----- nvinfo : EIATTR_CUDA_API_VERSION
	.align		4
        /*0000*/ 	.byte	0x04, 0x37
        /*0002*/ 	.short	(.L_7 - .L_6)
.L_6:
        /*0004*/ 	.word	0x00000082


	//----- nvinfo : EIATTR_KPARAM_INFO
	.align		4
.L_7:
        /*0008*/ 	.byte	0x04, 0x17
        /*000a*/ 	.short	(.L_9 - .L_8)
.L_8:
        /*000c*/ 	.word	0x00000000
        /*0010*/ 	.short	0x0002
        /*0012*/ 	.short	0x0010
        /*0014*/ 	.byte	0x00, 0xf0, 0x11, 0x00


	//----- nvinfo : EIATTR_KPARAM_INFO
	.align		4
.L_9:
        /*0018*/ 	.byte	0x04, 0x17
        /*001a*/ 	.short	(.L_11 - .L_10)
.L_10:
        /*001c*/ 	.word	0x00000000
        /*0020*/ 	.short	0x0001
        /*0022*/ 	.short	0x0008
        /*0024*/ 	.byte	0x00, 0xf5, 0x21, 0x00


	//----- nvinfo : EIATTR_KPARAM_INFO
	.align		4
.L_11:
        /*0028*/ 	.byte	0x04, 0x17
        /*002a*/ 	.short	(.L_13 - .L_12)
.L_12:
        /*002c*/ 	.word	0x00000000
        /*0030*/ 	.short	0x0000
        /*0032*/ 	.short	0x0000
        /*0034*/ 	.byte	0x00, 0xf5, 0x21, 0x00


	//----- nvinfo : EIATTR_SPARSE_MMA_MASK
	.align		4
.L_13:
        /*0038*/ 	.byte	0x03, 0x50
        /*003a*/ 	.short	0x0000


	//----- nvinfo : EIATTR_MAXREG_COUNT
	.align		4
        /*003c*/ 	.byte	0x03, 0x1b
        /*003e*/ 	.short	0x00ff


	//----- nvinfo : EIATTR_NUM_BARRIERS
	.align		4
        /*0040*/ 	.byte	0x02, 0x4c
        /*0042*/ 	.byte	0x01
	.zero		1


	//----- nvinfo : EIATTR_MERCURY_ISA_VERSION
	.align		4
        /*0044*/ 	.byte	0x03, 0x5f
        /*0046*/ 	.short	0x0101


	//----- nvinfo : EIATTR_VRC_CTA_INIT_COUNT
	.align		4
        /*0048*/ 	.byte	0x02, 0x4a
	.zero		1
	.zero		1


	//----- nvinfo : EIATTR_EXIT_INSTR_OFFSETS
	.align		4
        /*004c*/ 	.byte	0x04, 0x1c
        /*004e*/ 	.short	(.L_15 - .L_14)


	//   ....[0]....
.L_14:
        /*0050*/ 	.word	0x00000060


	//   ....[1]....
        /*0054*/ 	.word	0x00000450


	//----- nvinfo : EIATTR_CRS_STACK_SIZE
	.align		4
.L_15:
        /*0058*/ 	.byte	0x04, 0x1e
        /*005a*/ 	.short	(.L_17 - .L_16)
.L_16:
        /*005c*/ 	.word	0x00000000


	//----- nvinfo : EIATTR_CBANK_PARAM_SIZE
	.align		4
.L_17:
        /*0060*/ 	.byte	0x03, 0x19
        /*0062*/ 	.short	0x0014


	//----- nvinfo : EIATTR_PARAM_CBANK
	.align		4
        /*0064*/ 	.byte	0x04, 0x0a
        /*0066*/ 	.short	(.L_19 - .L_18)
	.align		4
.L_18:
        /*0068*/ 	.word	index@(.nv.constant0._Z9MergeSortPiS_i)
        /*006c*/ 	.short	0x0380
        /*006e*/ 	.short	0x0014


	//----- nvinfo : EIATTR_SW_WAR
	.align		4
.L_19:
        /*0070*/ 	.byte	0x04, 0x36
        /*0072*/ 	.short	(.L_21 - .L_20)
.L_20:
        /*0074*/ 	.word	0x00000008
.L_21:


//--------------------- .nv.callgraph             --------------------------
	.section	.nv.callgraph,"",@"SHT_CUDA_CALLGRAPH"
	.align	4
	.sectionentsize	8
	.align		4
        /*0000*/ 	.word	0x00000000
	.align		4
        /*0004*/ 	.word	0xffffffff
	.align		4
        /*0008*/ 	.word	0x00000000
	.align		4
        /*000c*/ 	.word	0xfffffffe
	.align		4
        /*0010*/ 	.word	0x00000000
	.align		4
        /*0014*/ 	.word	0xfffffffd
	.align		4
        /*0018*/ 	.word	0x00000000
	.align		4
        /*001c*/ 	.word	0xfffffffc


//--------------------- .text._Z9MergeSortPiS_i   --------------------------
	.section	.text._Z9MergeSortPiS_i,"ax",@progbits
	.align	128
        .global         _Z9MergeSortPiS_i
        .type           _Z9MergeSortPiS_i,@function
        .size           _Z9MergeSortPiS_i,(.L_x_8 - _Z9MergeSortPiS_i)
        .other          _Z9MergeSortPiS_i,@"STO_CUDA_ENTRY STV_DEFAULT"
_Z9MergeSortPiS_i:
.text._Z9MergeSortPiS_i:
[----:B------:R-:W-:Y:S08]  /*0000*/  LDC R1, c[0x0][0x37c] ;  /* 0x0000df00ff017b82 */ /* 0x000ff00000000800 */
[----:B------:R-:W0:Y:S01]  /*0010*/  LDC R5, c[0x0][0x390] ;  /* 0x0000e400ff057b82 */ /* 0x000e220000000800 */
[----:B------:R-:W1:Y:S01]  /*0020*/  S2R R0, SR_TID.X ;  /* 0x0000000000007919 */ /* 0x000e620000002100 */
[----:B------:R-:W2:Y:S01]  /*0030*/  LDCU UR6, c[0x0][0x360] ;  /* 0x00006c00ff0677ac */ /* 0x000ea20008000800 */
[----:B------:R-:W3:Y:S01]  /*0040*/  S2R R3, SR_CTAID.X ;  /* 0x0000000000037919 */ /* 0x000ee20000002500 */
[----:B0-----:R-:W-:-:S13]  /*0050*/  ISETP.GE.AND P0, PT, R5, 0x2, PT ;  /* 0x000000020500780c */ /* 0x001fda0003f06270 */
[----:B-123--:R-:W-:Y:S05]  /*0060*/  @!P0 EXIT ;  /* 0x000000000000894d */ /* 0x00efea0003800000 */
[----:B------:R-:W-:Y:S01]  /*0070*/  IMAD R0, R3, UR6, R0 ;  /* 0x0000000603007c24 */ /* 0x000fe2000f8e0200 */
[----:B------:R-:W0:Y:S01]  /*0080*/  LDCU.64 UR4, c[0x0][0x358] ;  /* 0x00006b00ff0477ac */ /* 0x000e220008000a00 */
[----:B------:R-:W-:Y:S02]  /*0090*/  IMAD.MOV.U32 R3, RZ, RZ, 0x2 ;  /* 0x00000002ff037424 */ /* 0x000fe400078e00ff */
[----:B------:R-:W-:-:S07]  /*00a0*/  IMAD.IADD R2, R5, 0x1, -R0 ;  /* 0x0000000105027824 */ /* 0x000fce00078e0a00 */
.L_x_6:
[----:B--2---:R-:W-:Y:S01]  /*00b0*/  VIADD R5, R3, 0xffffffff ;  /* 0xffffffff03057836 */ /* 0x004fe20000000000 */
[----:B------:R-:W1:Y:S01]  /*00c0*/  LDCU.64 UR6, c[0x0][0x380] ;  /* 0x00007000ff0677ac */ /* 0x000e620008000a00 */
[----:B------:R-:W-:Y:S03]  /*00d0*/  BSSY.RECONVERGENT B0, `(.L_x_0) ;  /* 0x0000032000007945 */ /* 0x000fe60003800200 */
[----:B------:R-:W-:-:S13]  /*00e0*/  LOP3.LUT P0, RZ, R5, R0, RZ, 0xc0, !PT ;  /* 0x0000000005ff7212 */ /* 0x000fda000780c0ff */
[----:B------:R-:W-:Y:S05]  /*00f0*/  @P0 BRA `(.L_x_1) ;  /* 0x0000000000bc0947 */ /* 0x000fea0003800000 */
[----:B------:R-:W-:Y:S01]  /*0100*/  VIMNMX R11, PT, PT, R2, R3, PT ;  /* 0x00000003020b7248 */ /* 0x000fe20003fe0100 */
[----:B------:R-:W-:Y:S01]  /*0110*/  BSSY.RECONVERGENT B1, `(.L_x_2) ;  /* 0x0000021000017945 */ /* 0x000fe20003800200 */
[----:B------:R-:W-:Y:S02]  /*0120*/  SHF.R.U32.HI R16, RZ, 0x1, R3 ;  /* 0x00000001ff107819 */ /* 0x000fe40000011603 */
[----:B------:R-:W-:-:S03]  /*0130*/  ISETP.GE.AND P0, PT, R11, 0x1, PT ;  /* 0x000000010b00780c */ /* 0x000fc60003f06270 */
[----:B------:R-:W-:-:S05]  /*0140*/  IMAD.IADD R19, R11, 0x1, -R16 ;  /* 0x000000010b137824 */ /* 0x000fca00078e0a10 */
[----:B------:R-:W-:-:S13]  /*0150*/  ISETP.GE.AND P1, PT, R19, 0x1, PT ;  /* 0x000000011300780c */ /* 0x000fda0003f26270 */
[----:B------:R-:W-:Y:S05]  /*0160*/  @!P1 BRA `(.L_x_3) ;  /* 0x00000000006c9947 */ /* 0x000fea0003800000 */
[----:B------:R-:W2:Y:S01]  /*0170*/  LDC.64 R4, c[0x0][0x388] ;  /* 0x0000e200ff047b82 */ /* 0x000ea20000000a00 */
[----:B------:R-:W-:Y:S02]  /*0180*/  IMAD.IADD R21, R0, 0x1, R16 ;  /* 0x0000000100157824 */ /* 0x000fe400078e0210 */
[----:B------:R-:W-:Y:S02]  /*0190*/  IMAD.MOV.U32 R10, RZ, RZ, RZ ;  /* 0x000000ffff0a7224 */ /* 0x000fe400078e00ff */
[----:B------:R-:W-:Y:S01]  /*01a0*/  IMAD.MOV.U32 R15, RZ, RZ, R0 ;  /* 0x000000ffff0f7224 */ /* 0x000fe200078e0000 */
[----:B------:R-:W-:Y:S01]  /*01b0*/  SHF.R.S32.HI R23, RZ, 0x1f, R21 ;  /* 0x0000001fff177819 */ /* 0x000fe20000011415 */
[----:B------:R-:W-:-:S07]  /*01c0*/  IMAD.MOV.U32 R17, RZ, RZ, RZ ;  /* 0x000000ffff117224 */ /* 0x000fce00078e00ff */
.L_x_4:
[----:B------:R-:W-:Y:S02]  /*01d0*/  SHF.R.S32.HI R7, RZ, 0x1f, R17 ;  /* 0x0000001fff077819 */ /* 0x000fe40000011411 */
[C---:B------:R-:W-:Y:S02]  /*01e0*/  IADD3 R13, P2, PT, R0.reuse, R17, RZ ;  /* 0x00000011000d7210 */ /* 0x040fe40007f5e0ff */
[----:B------:R-:W-:Y:S02]  /*01f0*/  IADD3 R9, P1, PT, R21, R10, RZ ;  /* 0x0000000a15097210 */ /* 0x000fe40007f3e0ff */
[----:B------:R-:W-:Y:S02]  /*0200*/  LEA.HI.X.SX32 R14, R0, R7, 0x1, P2 ;  /* 0x00000007000e7211 */ /* 0x000fe400010f0eff */
[----:B-1----:R-:W-:Y:S02]  /*0210*/  LEA R6, P2, R13, UR6, 0x2 ;  /* 0x000000060d067c11 */ /* 0x002fe4000f8410ff */
[----:B------:R-:W-:-:S02]  /*0220*/  LEA.HI.X.SX32 R12, R10, R23, 0x1, P1 ;  /* 0x000000170a0c7211 */ /* 0x000fc400008f0eff */
[----:B------:R-:W-:Y:S02]  /*0230*/  LEA R8, P1, R9, UR6, 0x2 ;  /* 0x0000000609087c11 */ /* 0x000fe4000f8210ff */
[----:B------:R-:W-:Y:S02]  /*0240*/  LEA.HI.X R7, R13, UR7, R14, 0x2, P2 ;  /* 0x000000070d077c11 */ /* 0x000fe400090f140e */
[----:B------:R-:W-:-:S04]  /*0250*/  LEA.HI.X R9, R9, UR7, R12, 0x2, P1 ;  /* 0x0000000709097c11 */ /* 0x000fc800088f140c */
[----:B0-----:R-:W3:Y:S04]  /*0260*/  LDG.E R7, desc[UR4][R6.64] ;  /* 0x0000000406077981 */ /* 0x001ee8000c1e1900 */
[----:B------:R-:W3:Y:S01]  /*0270*/  LDG.E R8, desc[UR4][R8.64] ;  /* 0x0000000408087981 */ /* 0x000ee2000c1e1900 */
[----:B--2---:R-:W-:-:S04]  /*0280*/  IMAD.WIDE R12, R15, 0x4, R4 ;  /* 0x000000040f0c7825 */ /* 0x004fc800078e0204 */
[----:B------:R-:W-:Y:S01]  /*0290*/  VIADD R15, R15, 0x1 ;  /* 0x000000010f0f7836 */ /* 0x000fe20000000000 */
[----:B---3--:R-:W-:-:S13]  /*02a0*/  ISETP.GE.AND P1, PT, R7, R8, PT ;  /* 0x000000080700720c */ /* 0x008fda0003f26270 */
[----:B------:R-:W-:Y:S01]  /*02b0*/  @P1 VIADD R10, R10, 0x1 ;  /* 0x000000010a0a1836 */ /* 0x000fe20000000000 */
[----:B------:R3:W-:Y:S01]  /*02c0*/  @!P1 STG.E desc[UR4][R12.64], R7 ;  /* 0x000000070c009986 */ /* 0x0007e2000c101904 */
[----:B------:R-:W-:-:S03]  /*02d0*/  @!P1 VIADD R17, R17, 0x1 ;  /* 0x0000000111119836 */ /* 0x000fc60000000000 */
[----:B------:R3:W-:Y:S01]  /*02e0*/  @P1 STG.E desc[UR4][R12.64], R8 ;  /* 0x000000080c001986 */ /* 0x0007e2000c101904 */
[----:B------:R-:W-:Y:S02]  /*02f0*/  ISETP.GE.AND P1, PT, R10, R19, PT ;  /* 0x000000130a00720c */ /* 0x000fe40003f26270 */
[----:B------:R-:W-:-:S13]  /*0300*/  ISETP.LT.AND P2, PT, R17, R16, PT ;  /* 0x000000101100720c */ /* 0x000fda0003f41270 */
[----:B---3--:R-:W-:Y:S05]  /*0310*/  @!P1 BRA P2, `(.L_x_4) ;  /* 0xfffffffc00ac9947 */ /* 0x008fea000103ffff */
.L_x_3:
[----:B01----:R-:W-:Y:S05]  /*0320*/  BSYNC.RECONVERGENT B1 ;  /* 0x0000000000017941 */ /* 0x003fea0003800200 */
.L_x_2:
[----:B------:R-:W-:Y:S05]  /*0330*/  @!P0 BRA `(.L_x_1) ;  /* 0x00000000002c8947 */ /* 0x000fea0003800000 */
[----:B------:R-:W0:Y:S01]  /*0340*/  LDC.64 R8, c[0x0][0x380] ;  /* 0x0000e000ff087b82 */ /* 0x000e220000000a00 */
[----:B------:R-:W-:Y:S02]  /*0350*/  IMAD.IADD R10, R0, 0x1, R11 ;  /* 0x00000001000a7824 */ /* 0x000fe400078e020b */
[----:B------:R-:W-:-:S05]  /*0360*/  IMAD.MOV.U32 R11, RZ, RZ, R0 ;  /* 0x000000ffff0b7224 */ /* 0x000fca00078e0000 */
[----:B------:R-:W1:Y:S02]  /*0370*/  LDC.64 R12, c[0x0][0x388] ;  /* 0x0000e200ff0c7b82 */ /* 0x000e640000000a00 */
.L_x_5:
[----:B-12---:R-:W-:-:S06]  /*0380*/  IMAD.WIDE R6, R11, 0x4, R12 ;  /* 0x000000040b067825 */ /* 0x006fcc00078e020c */
[----:B------:R-:W2:Y:S01]  /*0390*/  LDG.E R7, desc[UR4][R6.64] ;  /* 0x0000000406077981 */ /* 0x000ea2000c1e1900 */
[----:B0-----:R-:W-:-:S04]  /*03a0*/  IMAD.WIDE R4, R11, 0x4, R8 ;  /* 0x000000040b047825 */ /* 0x001fc800078e0208 */
[----:B------:R-:W-:-:S05]  /*03b0*/  VIADD R11, R11, 0x1 ;  /* 0x000000010b0b7836 */ /* 0x000fca0000000000 */
[----:B------:R-:W-:Y:S01]  /*03c0*/  ISETP.GE.AND P0, PT, R11, R10, PT ;  /* 0x0000000a0b00720c */ /* 0x000fe20003f06270 */
[----:B--2---:R2:W-:-:S12]  /*03d0*/  STG.E desc[UR4][R4.64], R7 ;  /* 0x0000000704007986 */ /* 0x0045d8000c101904 */
[----:B------:R-:W-:Y:S05]  /*03e0*/  @!P0 BRA `(.L_x_5) ;  /* 0xfffffffc00e48947 */ /* 0x000fea000383ffff */
.L_x_1:
[----:B01----:R-:W-:Y:S05]  /*03f0*/  BSYNC.RECONVERGENT B0 ;  /* 0x0000000000007941 */ /* 0x003fea0003800200 */
.L_x_0:
[----:B------:R-:W0:Y:S01]  /*0400*/  LDCU UR6, c[0x0][0x390] ;  /* 0x00007200ff0677ac */ /* 0x000e220008000800 */
[----:B------:R-:W-:Y:S01]  /*0410*/  BAR.SYNC.DEFER_BLOCKING 0x0 ;  /* 0x0000000000007b1d */ /* 0x000fe20000010000 */
[C---:B0-----:R-:W-:Y:S01]  /*0420*/  ISETP.GE.AND P0, PT, R3.reuse, UR6, PT ;  /* 0x0000000603007c0c */ /* 0x041fe2000bf06270 */
[----:B------:R-:W-:-:S12]  /*0430*/  IMAD.SHL.U32 R3, R3, 0x2, RZ ;  /* 0x0000000203037824 */ /* 0x000fd800078e00ff */
[----:B------:R-:W-:Y:S05]  /*0440*/  @!P0 BRA `(.L_x_6) ;  /* 0xfffffffc00188947 */ /* 0x000fea000383ffff */
[----:B------:R-:W-:Y:S05]  /*0450*/  EXIT ;  /* 0x000000000000794d */ /* 0x000fea0003800000 */
.L_x_7:
[----:B------:R-:W-:-:S00]  /*0460*/  BRA `(.L_x_7) ;  /* 0xfffffffc00fc7947 */ /* 0x000fc0000383ffff */
[----:B------:R-:W-:-:S00]  /*0470*/  NOP ;  /* 0x0000000000007918 */ /* 0x000fc00000000000 */
        /* <DEDUP_REMOVED lines=8> */
.L_x_8:


//--------------------- .nv.shared.reserved.0     --------------------------
	.section	.nv.shared.reserved.0,"aw",@nobits
	.weak		__nv_reservedSMEM_offset_0_alias
	.size		__nv_reservedSMEM_offset_0_alias, 0, 64
	.other		__nv_reservedSMEM_offset_0_alias,@"STO_CUDA_RESERVED_SHARED STV_DEFAULT"
__nv_reservedSMEM_offset_0_alias:
	.zero		0
	.zero		64


//--------------------- .nv.constant0._Z9MergeSortPiS_i --------------------------
	.section	.nv.constant0._Z9MergeSortPiS_i,"a",@progbits
	.sectionflags	@""
	.align	4
.nv.constant0._Z9MergeSortPiS_i:
	.zero		916


//--------------------- SYMBOLS --------------------------

	.type		.nv.reservedSmem.offset0,@object
	.size		.nv.reservedSmem.offset0,0x4
